	.headerflags	@"EF_CUDA_TEXMODE_UNIFIED EF_CUDA_64BIT_ADDRESS EF_CUDA_ACCELERATORS EF_CUDA_SM90 EF_CUDA_VIRTUAL_SM(EF_CUDA_SM90)"
	.elftype	@"ET_EXEC"


//--------------------- .nv.info                  --------------------------
	.section	.nv.info,"",@"SHT_CUDA_INFO"
	.align	4


	//----- nvinfo : EIATTR_REGCOUNT
	.align		4
        /*0000*/ 	.byte	0x04, 0x2f
        /*0002*/ 	.short	(.L_1 - .L_0)
	.align		4
.L_0:
        /*0004*/ 	.word	index@(triton_per_fused_add_div_hardtanh_mean_mul_40)
        /*0008*/ 	.word	0x00000011


	//----- nvinfo : EIATTR_MIN_STACK_SIZE
	.align		4
.L_1:
        /*000c*/ 	.byte	0x04, 0x12
        /*000e*/ 	.short	(.L_3 - .L_2)
	.align		4
.L_2:
        /*0010*/ 	.word	index@(triton_per_fused_add_div_hardtanh_mean_mul_40)
        /*0014*/ 	.word	0x00000000


	//----- nvinfo : EIATTR_FRAME_SIZE
	.align		4
.L_3:
        /*0018*/ 	.byte	0x04, 0x11
        /*001a*/ 	.short	(.L_5 - .L_4)
	.align		4
.L_4:
        /*001c*/ 	.word	index@(triton_per_fused_add_div_hardtanh_mean_mul_40)
        /*0020*/ 	.word	0x00000000


	//----- nvinfo : EIATTR_MIN_STACK_SIZE
	.align		4
.L_5:
        /*0024*/ 	.byte	0x04, 0x12
        /*0026*/ 	.short	(.L_7 - .L_6)
	.align		4
.L_6:
        /*0028*/ 	.word	index@(triton_per_fused_add_div_hardtanh_mean_mul_40)
        /*002c*/ 	.word	0x00000000
.L_7:


//--------------------- .nv.info.triton_per_fused_add_div_hardtanh_mean_mul_40 --------------------------
	.section	.nv.info.triton_per_fused_add_div_hardtanh_mean_mul_40,"",@"SHT_CUDA_INFO"
	.sectionflags	@""
	.align	4


	//----- nvinfo : EIATTR_CUDA_API_VERSION
	.align		4
        /*0000*/ 	.byte	0x04, 0x37
        /*0002*/ 	.short	(.L_9 - .L_8)
.L_8:
        /*0004*/ 	.word	0x0000007c


	//----- nvinfo : EIATTR_KPARAM_INFO
	.align		4
.L_9:
        /*0008*/ 	.byte	0x04, 0x17
        /*000a*/ 	.short	(.L_11 - .L_10)
.L_10:
        /*000c*/ 	.word	0x00000000
        /*0010*/ 	.short	0x0003
        /*0012*/ 	.short	0x0014
        /*0014*/ 	.byte	0x00, 0xf0, 0x11, 0x00


	//----- nvinfo : EIATTR_KPARAM_INFO
	.align		4
.L_11:
        /*0018*/ 	.byte	0x04, 0x17
        /*001a*/ 	.short	(.L_13 - .L_12)
.L_12:
        /*001c*/ 	.word	0x00000000
        /*0020*/ 	.short	0x0002
        /*0022*/ 	.short	0x0010
        /*0024*/ 	.byte	0x00, 0xf0, 0x11, 0x00


	//----- nvinfo : EIATTR_KPARAM_INFO
	.align		4
.L_13:
        /*0028*/ 	.byte	0x04, 0x17
        /*002a*/ 	.short	(.L_15 - .L_14)
.L_14:
        /*002c*/ 	.word	0x00000000
        /*0030*/ 	.short	0x0001
        /*0032*/ 	.short	0x0008
        /*0034*/ 	.byte	0x00, 0xf4, 0x21, 0x00


	//----- nvinfo : EIATTR_KPARAM_INFO
	.align		4
.L_15:
        /*0038*/ 	.byte	0x04, 0x17
        /*003a*/ 	.short	(.L_17 - .L_16)
.L_16:
        /*003c*/ 	.word	0x00000000
        /*0040*/ 	.short	0x0000
        /*0042*/ 	.short	0x0000
        /*0044*/ 	.byte	0x00, 0xf4, 0x21, 0x00


	//----- nvinfo : EIATTR_SPARSE_MMA_MASK
	.align		4
.L_17:
        /*0048*/ 	.byte	0x03, 0x50
        /*004a*/ 	.short	0x0000


	//----- nvinfo : EIATTR_MAXREG_COUNT
	.align		4
        /*004c*/ 	.byte	0x03, 0x1b
        /*004e*/ 	.short	0x00ff


	//----- nvinfo : EIATTR_COOP_GROUP_MASK_REGIDS
	.align		4
        /*0050*/ 	.byte	0x04, 0x29
        /*0052*/ 	.short	(.L_19 - .L_18)


	//   ....[0]....
.L_18:
        /*0054*/ 	.word	0xffffffff


	//   ....[1]....
        /*0058*/ 	.word	0xffffffff


	//   ....[2]....
        /*005c*/ 	.word	0xffffffff


	//   ....[3]....
        /*0060*/ 	.word	0xffffffff


	//   ....[4]....
        /*0064*/ 	.word	0xffffffff


	//   ....[5]....
        /*0068*/ 	.word	0xffffffff


	//   ....[6]....
        /*006c*/ 	.word	0xffffffff


	//----- nvinfo : EIATTR_COOP_GROUP_INSTR_OFFSETS
	.align		4
.L_19:
        /*0070*/ 	.byte	0x04, 0x28
        /*0072*/ 	.short	(.L_21 - .L_20)


	//   ....[0]....
.L_20:
        /*0074*/ 	.word	0x000002e0


	//   ....[1]....
        /*0078*/ 	.word	0x000002f0


	//   ....[2]....
        /*007c*/ 	.word	0x00000330


	//   ....[3]....
        /*0080*/ 	.word	0x00000360


	//   ....[4]....
        /*0084*/ 	.word	0x000003b0


	//   ....[5]....
        /*0088*/ 	.word	0x000003d0


	//   ....[6]....
        /*008c*/ 	.word	0x000004a0


	//----- nvinfo : EIATTR_EXIT_INSTR_OFFSETS
	.align		4
.L_21:
        /*0090*/ 	.byte	0x04, 0x1c
        /*0092*/ 	.short	(.L_23 - .L_22)


	//   ....[0]....
.L_22:
        /*0094*/ 	.word	0x000005d0


	//   ....[1]....
        /*0098*/ 	.word	0x00000600


	//----- nvinfo : EIATTR_REQNTID
	.align		4
.L_23:
        /*009c*/ 	.byte	0x04, 0x10
        /*009e*/ 	.short	(.L_25 - .L_24)
.L_24:
        /*00a0*/ 	.word	0x00000040
        /*00a4*/ 	.word	0x00000001
        /*00a8*/ 	.word	0x00000001


	//----- nvinfo : EIATTR_CBANK_PARAM_SIZE
	.align		4
.L_25:
        /*00ac*/ 	.byte	0x03, 0x19
        /*00ae*/ 	.short	0x0018


	//----- nvinfo : EIATTR_PARAM_CBANK
	.align		4
        /*00b0*/ 	.byte	0x04, 0x0a
        /*00b2*/ 	.short	(.L_27 - .L_26)
	.align		4
.L_26:
        /*00b4*/ 	.word	index@(.nv.constant0.triton_per_fused_add_div_hardtanh_mean_mul_40)
        /*00b8*/ 	.short	0x0210
        /*00ba*/ 	.short	0x0018


	//----- nvinfo : EIATTR_SW_WAR
	.align		4
.L_27:
        /*00bc*/ 	.byte	0x04, 0x36
        /*00be*/ 	.short	(.L_29 - .L_28)
.L_28:
        /*00c0*/ 	.word	0x00000008
.L_29:


//--------------------- .nv.callgraph             --------------------------
	.section	.nv.callgraph,"",@"SHT_CUDA_CALLGRAPH"
	.align	4
	.sectionentsize	8
	.align		4
        /*0000*/ 	.word	0x00000000
	.align		4
        /*0004*/ 	.word	0xffffffff
	.align		4
        /*0008*/ 	.word	0x00000000
	.align		4
        /*000c*/ 	.word	0xfffffffe
	.align		4
        /*0010*/ 	.word	0x00000000
	.align		4
        /*0014*/ 	.word	0xfffffffd
	.align		4
        /*0018*/ 	.word	0x00000000
	.align		4
        /*001c*/ 	.word	0xfffffffc


//--------------------- .text.triton_per_fused_add_div_hardtanh_mean_mul_40 --------------------------
	.section	.text.triton_per_fused_add_div_hardtanh_mean_mul_40,"ax",@progbits
	.sectionflags	@"SHF_BARRIERS=1"
	.align	128
        .global         triton_per_fused_add_div_hardtanh_mean_mul_40
        .type           triton_per_fused_add_div_hardtanh_mean_mul_40,@function
        .size           triton_per_fused_add_div_hardtanh_mean_mul_40,(.L_x_1 - triton_per_fused_add_div_hardtanh_mean_mul_40)
        .other          triton_per_fused_add_div_hardtanh_mean_mul_40,@"STO_CUDA_ENTRY STV_DEFAULT"
triton_per_fused_add_div_hardtanh_mean_mul_40:
.text.triton_per_fused_add_div_hardtanh_mean_mul_40:
[----:B------:R-:W0:Y:S02]  /*0000*/  LDC R1, c[0x0][0x28] ;  /* 0x00000a00ff017b82 */ /* 0x000e240000000800 */
[----:B------:R-:W1:Y:S01]  /*0010*/  S2R R0, SR_TID.X ;  /* 0x0000000000007919 */ /* 0x000e620000002100 */
[----:B------:R-:W2:Y:S01]  /*0020*/  LDC.64 R6, c[0x0][0x218] ;  /* 0x00008600ff067b82 */ /* 0x000ea20000000a00 */
[----:B------:R-:W-:Y:S01]  /*0030*/  ULDC.64 UR6, c[0x0][0x208] ;  /* 0x0000820000067ab9 */ /* 0x000fe20000000a00 */
[----:B------:R-:W3:Y:S01]  /*0040*/  S2R R3, SR_CTAID.X ;  /* 0x0000000000037919 */ /* 0x000ee20000002500 */
[----:B-1----:R-:W-:Y:S01]  /*0050*/  IMAD.SHL.U32 R2, R0, 0x2, RZ ;  /* 0x0000000200027824 */ /* 0x002fe200078e00ff */
[----:B------:R-:W-:Y:S01]  /*0060*/  SHF.R.U32.HI R11, RZ, 0x2, R0 ;  /* 0x00000002ff0b7819 */ /* 0x000fe20000011600 */
[----:B---3--:R-:W-:-:S03]  /*0070*/  IMAD.SHL.U32 R3, R3, 0x8, RZ ;  /* 0x0000000803037824 */ /* 0x008fc600078e00ff */
[----:B------:R-:W-:-:S04]  /*0080*/  LOP3.LUT R2, R2, 0x6, RZ, 0xc0, !PT ;  /* 0x0000000602027812 */ /* 0x000fc800078ec0ff */
[----:B------:R-:W-:-:S04]  /*0090*/  LOP3.LUT R5, R3, R2, RZ, 0xfc, !PT ;  /* 0x0000000203057212 */ /* 0x000fc800078efcff */
[C---:B------:R-:W-:Y:S01]  /*00a0*/  ISETP.GE.AND P0, PT, R5.reuse, 0x540, PT ;  /* 0x000005400500780c */ /* 0x040fe20003f06270 */
[----:B------:R-:W-:-:S05]  /*00b0*/  IMAD.HI R8, R5, 0x30c30c31, RZ ;  /* 0x30c30c3105087827 */ /* 0x000fca00078e02ff */
[----:B------:R-:W-:-:S04]  /*00c0*/  SHF.R.U32.HI R9, RZ, 0x1f, R8 ;  /* 0x0000001fff097819 */ /* 0x000fc80000011608 */
[----:B------:R-:W-:Y:S02]  /*00d0*/  LEA.HI.SX32 R10, R8, R9, 0x1a ;  /* 0x00000009080a7211 */ /* 0x000fe400078fd2ff */
[----:B------:R-:W-:-:S03]  /*00e0*/  SGXT.U32 R8, R11, 0x4 ;  /* 0x000000040b08781a */ /* 0x000fc60000000000 */
[----:B------:R-:W-:-:S04]  /*00f0*/  IMAD R9, R10, -0x150, R5 ;  /* 0xfffffeb00a097824 */ /* 0x000fc800078e0205 */
[----:B------:R-:W-:-:S04]  /*0100*/  IMAD R9, R8, 0x150, R9 ;  /* 0x0000015008097824 */ /* 0x000fc800078e0209 */
[----:B------:R-:W-:-:S04]  /*0110*/  IMAD R9, R10, 0x1500, R9 ;  /* 0x000015000a097824 */ /* 0x000fc800078e0209 */
[----:B--2---:R-:W-:Y:S01]  /*0120*/  IMAD.WIDE R6, R9, 0x4, R6 ;  /* 0x0000000409067825 */ /* 0x004fe200078e0206 */
[----:B------:R-:W-:-:S06]  /*0130*/  CS2R R8, SRZ ;  /* 0x0000000000087805 */ /* 0x000fcc000001ff00 */
[----:B------:R-:W2:Y:S01]  /*0140*/  @!P0 LDG.E.64 R8, desc[UR6][R6.64] ;  /* 0x0000000606088981 */ /* 0x000ea2000c1e1b00 */
[----:B------:R-:W1:Y:S01]  /*0150*/  S2UR UR5, SR_CgaCtaId ;  /* 0x00000000000579c3 */ /* 0x000e620000008800 */
[----:B------:R-:W-:Y:S01]  /*0160*/  UMOV UR4, 0x400 ;  /* 0x0000040000047882 */ /* 0x000fe20000000000 */
[----:B------:R-:W-:Y:S01]  /*0170*/  LOP3.LUT R3, R3, 0x7, R0, 0xf8, !PT ;  /* 0x0000000703037812 */ /* 0x000fe200078ef800 */
[----:B-1----:R-:W-:Y:S01]  /*0180*/  UPRMT UR4, UR5, 0x654, UR4 ;  /* 0x0000065405047896 */ /* 0x002fe20008000004 */
[----:B--2---:R-:W-:Y:S02]  /*0190*/  SEL R8, R8, RZ, !P0 ;  /* 0x000000ff08087207 */ /* 0x004fe40004000000 */
[----:B------:R-:W-:-:S03]  /*01a0*/  SEL R9, R9, RZ, !P0 ;  /* 0x000000ff09097207 */ /* 0x000fc60004000000 */
[----:B------:R-:W-:Y:S02]  /*01b0*/  FADD R5, R8, 3 ;  /* 0x4040000008057421 */ /* 0x000fe40000000000 */
[----:B------:R-:W-:-:S03]  /*01c0*/  FADD R10, R9, 3 ;  /* 0x40400000090a7421 */ /* 0x000fc60000000000 */
[C---:B------:R-:W-:Y:S02]  /*01d0*/  FSETP.GTU.AND P1, PT, R5.reuse, RZ, PT ;  /* 0x000000ff0500720b */ /* 0x040fe40003f2c000 */
[C---:B------:R-:W-:Y:S02]  /*01e0*/  FSETP.GTU.AND P2, PT, R10.reuse, RZ, PT ;  /* 0x000000ff0a00720b */ /* 0x040fe40003f4c000 */
[----:B------:R-:W-:Y:S02]  /*01f0*/  FSEL R5, R5, RZ, P1 ;  /* 0x000000ff05057208 */ /* 0x000fe40000800000 */
[----:B------:R-:W-:Y:S02]  /*0200*/  FSEL R10, R10, RZ, P2 ;  /* 0x000000ff0a0a7208 */ /* 0x000fe40001000000 */
[----:B------:R-:W-:Y:S02]  /*0210*/  FSETP.GEU.AND P3, PT, R5, 6, PT ;  /* 0x40c000000500780b */ /* 0x000fe40003f6e000 */
[----:B------:R-:W-:-:S02]  /*0220*/  FSETP.GEU.AND P4, PT, R10, 6, PT ;  /* 0x40c000000a00780b */ /* 0x000fc40003f8e000 */
[----:B------:R-:W-:Y:S02]  /*0230*/  FSETP.NAN.AND P1, PT, R5, R5, PT ;  /* 0x000000050500720b */ /* 0x000fe40003f28000 */
[----:B------:R-:W-:-:S07]  /*0240*/  FSETP.NAN.AND P2, PT, R10, R10, PT ;  /* 0x0000000a0a00720b */ /* 0x000fce0003f48000 */
[----:B------:R-:W-:Y:S02]  /*0250*/  @P3 FSEL R5, R5, 6, P1 ;  /* 0x40c0000005053808 */ /* 0x000fe40000800000 */
[----:B------:R-:W-:Y:S02]  /*0260*/  @P4 FSEL R10, R10, 6, P2 ;  /* 0x40c000000a0a4808 */ /* 0x000fe40001000000 */
[----:B------:R-:W-:Y:S01]  /*0270*/  ISETP.GE.AND P1, PT, R0, 0x10, PT ;  /* 0x000000100000780c */ /* 0x000fe20003f26270 */
[----:B------:R-:W-:Y:S02]  /*0280*/  FMUL R5, R8, R5 ;  /* 0x0000000508057220 */ /* 0x000fe40000400000 */
[----:B------:R-:W-:Y:S02]  /*0290*/  FMUL R9, R9, R10 ;  /* 0x0000000a09097220 */ /* 0x000fe40000400000 */
[----:B------:R-:W-:Y:S02]  /*02a0*/  FMUL R5, R5, 0.16666667163372039795 ;  /* 0x3e2aaaab05057820 */ /* 0x000fe40000400000 */
[----:B------:R-:W-:-:S03]  /*02b0*/  FMUL R9, R9, 0.16666667163372039795 ;  /* 0x3e2aaaab09097820 */ /* 0x000fc60000400000 */
[----:B------:R-:W-:Y:S02]  /*02c0*/  FSEL R5, R5, RZ, !P0 ;  /* 0x000000ff05057208 */ /* 0x000fe40004000000 */
[----:B------:R-:W-:-:S03]  /*02d0*/  FSEL R9, R9, RZ, !P0 ;  /* 0x000000ff09097208 */ /* 0x000fc60004000000 */
[----:B------:R-:W1:Y:S04]  /*02e0*/  SHFL.BFLY PT, R6, R5, 0x10, 0x1f ;  /* 0x0e001f0005067f89 */ /* 0x000e6800000e0000 */
[----:B------:R-:W2:Y:S01]  /*02f0*/  SHFL.BFLY PT, R8, R9, 0x10, 0x1f ;  /* 0x0e001f0009087f89 */ /* 0x000ea200000e0000 */
[----:B-1----:R-:W-:Y:S01]  /*0300*/  FADD R6, R5, R6 ;  /* 0x0000000605067221 */ /* 0x002fe20000000000 */
[----:B------:R-:W-:Y:S01]  /*0310*/  LOP3.LUT R5, R0, 0x1f, RZ, 0xc0, !PT ;  /* 0x0000001f00057812 */ /* 0x000fe200078ec0ff */
[----:B--2---:R-:W-:-:S03]  /*0320*/  FADD R10, R9, R8 ;  /* 0x00000008090a7221 */ /* 0x004fc60000000000 */
[----:B------:R-:W1:Y:S01]  /*0330*/  SHFL.BFLY PT, R7, R6, 0x8, 0x1f ;  /* 0x0d001f0006077f89 */ /* 0x000e6200000e0000 */
[----:B------:R-:W-:Y:S02]  /*0340*/  SHF.R.U32.HI R9, RZ, 0x3, R0 ;  /* 0x00000003ff097819 */ /* 0x000fe40000011600 */
[----:B------:R-:W-:Y:S01]  /*0350*/  ISETP.GE.U32.AND P0, PT, R5, 0x4, PT ;  /* 0x000000040500780c */ /* 0x000fe20003f06070 */
[----:B------:R-:W2:Y:S01]  /*0360*/  SHFL.BFLY PT, R11, R10, 0x8, 0x1f ;  /* 0x0d001f000a0b7f89 */ /* 0x000ea200000e0000 */
[----:B------:R-:W-:Y:S01]  /*0370*/  LOP3.LUT R9, R9, 0x4, RZ, 0xc0, !PT ;  /* 0x0000000409097812 */ /* 0x000fe200078ec0ff */
[----:B-1----:R-:W-:Y:S01]  /*0380*/  FADD R7, R6, R7 ;  /* 0x0000000706077221 */ /* 0x002fe20000000000 */
[----:B------:R-:W-:Y:S02]  /*0390*/  IMAD.SHL.U32 R6, R2, 0x8, RZ ;  /* 0x0000000802067824 */ /* 0x000fe400078e00ff */
[----:B--2---:R-:W-:Y:S02]  /*03a0*/  FADD R11, R10, R11 ;  /* 0x0000000b0a0b7221 */ /* 0x004fe40000000000 */
[----:B------:R-:W1:Y:S01]  /*03b0*/  SHFL.BFLY PT, R8, R7, 0x4, 0x1f ;  /* 0x0c801f0007087f89 */ /* 0x000e6200000e0000 */
[----:B------:R-:W-:-:S03]  /*03c0*/  LOP3.LUT R5, R6, R9, RZ, 0xfc, !PT ;  /* 0x0000000906057212 */ /* 0x000fc600078efcff */
[----:B------:R-:W2:Y:S01]  /*03d0*/  SHFL.BFLY PT, R12, R11, 0x4, 0x1f ;  /* 0x0c801f000b0c7f89 */ /* 0x000ea200000e0000 */
[----:B-1----:R-:W-:Y:S01]  /*03e0*/  FADD R10, R7, R8 ;  /* 0x00000008070a7221 */ /* 0x002fe20000000000 */
[C---:B------:R-:W-:Y:S02]  /*03f0*/  LEA R7, R0.reuse, UR4, 0x2 ;  /* 0x0000000400077c11 */ /* 0x040fe4000f8e10ff */
[----:B------:R-:W-:Y:S01]  /*0400*/  LOP3.LUT R8, R0, 0x1, RZ, 0xc0, !PT ;  /* 0x0000000100087812 */ /* 0x000fe200078ec0ff */
[----:B--2---:R-:W-:Y:S01]  /*0410*/  FADD R14, R11, R12 ;  /* 0x0000000c0b0e7221 */ /* 0x004fe20000000000 */
[----:B------:R-:W-:Y:S04]  /*0420*/  @!P0 STS [R5+UR4], R10 ;  /* 0x0000000a05008988 */ /* 0x000fe80008000804 */
[----:B------:R1:W-:Y:S01]  /*0430*/  @!P0 STS [R5+UR4+0x8], R14 ;  /* 0x0000080e05008988 */ /* 0x0003e20008000804 */
[----:B------:R-:W-:Y:S01]  /*0440*/  BAR.SYNC.DEFER_BLOCKING 0x0 ;  /* 0x0000000000007b1d */ /* 0x000fe20000010000 */
[----:B------:R-:W-:-:S04]  /*0450*/  ISETP.NE.U32.AND P0, PT, R8, 0x1, PT ;  /* 0x000000010800780c */ /* 0x000fc80003f05070 */
[C---:B------:R-:W-:Y:S02]  /*0460*/  ISETP.LT.AND P0, PT, R0.reuse, 0x10, P0 ;  /* 0x000000100000780c */ /* 0x040fe40000701270 */
[----:B-1----:R-:W-:-:S04]  /*0470*/  LOP3.LUT R5, R0, 0x7, RZ, 0xc0, !PT ;  /* 0x0000000700057812 */ /* 0x002fc800078ec0ff */
[----:B------:R-:W-:Y:S01]  /*0480*/  LEA R10, R5, UR4, 0x2 ;  /* 0x00000004050a7c11 */ /* 0x000fe2000f8e10ff */
[----:B------:R-:W1:Y:S04]  /*0490*/  @!P1 LDS R4, [R7] ;  /* 0x0000000007049984 */ /* 0x000e680000000800 */
[----:B-1----:R-:W1:Y:S02]  /*04a0*/  SHFL.BFLY PT, R11, R4, 0x1, 0x1f ;  /* 0x0c201f00040b7f89 */ /* 0x002e6400000e0000 */
[----:B-1----:R-:W-:Y:S01]  /*04b0*/  FADD R8, R4, R11 ;  /* 0x0000000b04087221 */ /* 0x002fe20000000000 */
[----:B------:R-:W-:Y:S01]  /*04c0*/  VIADD R11, R6, UR4 ;  /* 0x00000004060b7c36 */ /* 0x000fe20008000000 */
[----:B------:R-:W1:Y:S03]  /*04d0*/  LDC.64 R4, c[0x0][0x210] ;  /* 0x00008400ff047b82 */ /* 0x000e660000000a00 */
[----:B------:R-:W-:Y:S01]  /*04e0*/  @P0 STS [R7], R8 ;  /* 0x0000000807000388 */ /* 0x000fe20000000800 */
[----:B------:R-:W-:Y:S01]  /*04f0*/  IMAD R11, R2, -0x4, R11 ;  /* 0xfffffffc020b7824 */ /* 0x000fe200078e020b */
[----:B------:R-:W-:-:S03]  /*0500*/  SHF.R.U32.HI R2, RZ, 0x3, R0 ;  /* 0x00000003ff027819 */ /* 0x000fc60000011600 */
[----:B------:R-:W-:Y:S01]  /*0510*/  BAR.SYNC.DEFER_BLOCKING 0x0 ;  /* 0x0000000000007b1d */ /* 0x000fe20000010000 */
[----:B------:R-:W-:-:S04]  /*0520*/  SGXT.U32 R2, R2, 0x2 ;  /* 0x000000020202781a */ /* 0x000fc80000000000 */
[----:B------:R-:W-:-:S04]  /*0530*/  LOP3.LUT P0, RZ, R9, R2, RZ, 0xfc, !PT ;  /* 0x0000000209ff7212 */ /* 0x000fc8000780fcff */
[C---:B------:R-:W-:Y:S01]  /*0540*/  ISETP.LT.AND P0, PT, R3.reuse, 0x540, !P0 ;  /* 0x000005400300780c */ /* 0x040fe20004701270 */
[----:B-1----:R-:W-:Y:S01]  /*0550*/  IMAD.WIDE R2, R3, 0x4, R4 ;  /* 0x0000000403027825 */ /* 0x002fe200078e0204 */
[----:B------:R-:W-:Y:S04]  /*0560*/  LDS R12, [R6+UR4] ;  /* 0x00000004060c7984 */ /* 0x000fe80008000800 */
[----:B------:R-:W1:Y:S01]  /*0570*/  LDS R13, [R6+UR4+0x8] ;  /* 0x00000804060d7984 */ /* 0x000e620008000800 */
[----:B------:R-:W-:Y:S06]  /*0580*/  BAR.SYNC.DEFER_BLOCKING 0x0 ;  /* 0x0000000000007b1d */ /* 0x000fec0000010000 */
[----:B-1----:R1:W-:Y:S02]  /*0590*/  STS.64 [R11], R12 ;  /* 0x0000000c0b007388 */ /* 0x0023e40000000a00 */
[----:B------:R-:W-:Y:S06]  /*05a0*/  BAR.SYNC.DEFER_BLOCKING 0x0 ;  /* 0x0000000000007b1d */ /* 0x000fec0000010000 */
[----:B------:R-:W2:Y:S02]  /*05b0*/  LDS R10, [R10] ;  /* 0x000000000a0a7984 */ /* 0x000ea40000000800 */
[----:B------:R-:W-:Y:S06]  /*05c0*/  BAR.SYNC.DEFER_BLOCKING 0x0 ;  /* 0x0000000000007b1d */ /* 0x000fec0000010000 */
[----:B-1----:R-:W-:Y:S05]  /*05d0*/  @!P0 EXIT ;  /* 0x000000000000894d */ /* 0x002fea0003800000 */
[----:B--2---:R-:W-:-:S05]  /*05e0*/  FMUL R5, R10, 0.0625 ;  /* 0x3d8000000a057820 */ /* 0x004fca0000400000 */
[----:B------:R-:W-:Y:S01]  /*05f0*/  STG.E desc[UR6][R2.64], R5 ;  /* 0x0000000502007986 */ /* 0x000fe2000c101906 */
[----:B------:R-:W-:Y:S05]  /*0600*/  EXIT ;  /* 0x000000000000794d */ /* 0x000fea0003800000 */
.L_x_0:
[----:B------:R-:W-:-:S00]  /*0610*/  BRA `(.L_x_0) ;  /* 0xfffffffc00fc7947 */ /* 0x000fc0000383ffff */
[----:B------:R-:W-:-:S00]  /*0620*/  NOP ;  /* 0x0000000000007918 */ /* 0x000fc00000000000 */
        /* <DEDUP_REMOVED lines=13> */
.L_x_1:


//--------------------- .nv.shared.triton_per_fused_add_div_hardtanh_mean_mul_40 --------------------------
	.section	.nv.shared.triton_per_fused_add_div_hardtanh_mean_mul_40,"aw",@nobits
	.sectionflags	@""
	.align	16
	.zero		1024


//--------------------- .nv.constant0.triton_per_fused_add_div_hardtanh_mean_mul_40 --------------------------
	.section	.nv.constant0.triton_per_fused_add_div_hardtanh_mean_mul_40,"a",@progbits
	.sectionflags	@""
	.align	4
.nv.constant0.triton_per_fused_add_div_hardtanh_mean_mul_40:
	.zero		552
